	.headerflags	@"EF_CUDA_TEXMODE_UNIFIED EF_CUDA_64BIT_ADDRESS EF_CUDA_ACCELERATORS EF_CUDA_SM90 EF_CUDA_VIRTUAL_SM(EF_CUDA_SM90)"
	.elftype	@"ET_EXEC"


//--------------------- .nv.info                  --------------------------
	.section	.nv.info,"",@"SHT_CUDA_INFO"
	.align	4


	//----- nvinfo : EIATTR_REGCOUNT
	.align		4
        /*0000*/ 	.byte	0x04, 0x2f
        /*0002*/ 	.short	(.L_3 - .L_2)
	.align		4
.L_2:
        /*0004*/ 	.word	index@(triton_poi_fused_cat_46)
        /*0008*/ 	.word	0x00000030


	//----- nvinfo : EIATTR_MIN_STACK_SIZE
	.align		4
.L_3:
        /*000c*/ 	.byte	0x04, 0x12
        /*000e*/ 	.short	(.L_5 - .L_4)
	.align		4
.L_4:
        /*0010*/ 	.word	index@(triton_poi_fused_cat_46)
        /*0014*/ 	.word	0x00000000


	//----- nvinfo : EIATTR_FRAME_SIZE
	.align		4
.L_5:
        /*0018*/ 	.byte	0x04, 0x11
        /*001a*/ 	.short	(.L_7 - .L_6)
	.align		4
.L_6:
        /*001c*/ 	.word	index@(triton_poi_fused_cat_46)
        /*0020*/ 	.word	0x00000000


	//----- nvinfo : EIATTR_MIN_STACK_SIZE
	.align		4
.L_7:
        /*0024*/ 	.byte	0x04, 0x12
        /*0026*/ 	.short	(.L_9 - .L_8)
	.align		4
.L_8:
        /*0028*/ 	.word	index@(triton_poi_fused_cat_46)
        /*002c*/ 	.word	0x00000000
.L_9:


//--------------------- .nv.info.triton_poi_fused_cat_46 --------------------------
	.section	.nv.info.triton_poi_fused_cat_46,"",@"SHT_CUDA_INFO"
	.sectionflags	@""
	.align	4


	//----- nvinfo : EIATTR_CUDA_API_VERSION
	.align		4
        /*0000*/ 	.byte	0x04, 0x37
        /*0002*/ 	.short	(.L_11 - .L_10)
.L_10:
        /*0004*/ 	.word	0x0000007c


	//----- nvinfo : EIATTR_KPARAM_INFO
	.align		4
.L_11:
        /*0008*/ 	.byte	0x04, 0x17
        /*000a*/ 	.short	(.L_13 - .L_12)
.L_12:
        /*000c*/ 	.word	0x00000000
        /*0010*/ 	.short	0x0015
        /*0012*/ 	.short	0x00a8
        /*0014*/ 	.byte	0x00, 0xf0, 0x11, 0x00


	//----- nvinfo : EIATTR_KPARAM_INFO
	.align		4
.L_13:
        /*0018*/ 	.byte	0x04, 0x17
        /*001a*/ 	.short	(.L_15 - .L_14)
.L_14:
        /*001c*/ 	.word	0x00000000
        /*0020*/ 	.short	0x0014
        /*0022*/ 	.short	0x00a0
        /*0024*/ 	.byte	0x00, 0xf4, 0x21, 0x00


	//----- nvinfo : EIATTR_KPARAM_INFO
	.align		4
.L_15:
        /*0028*/ 	.byte	0x04, 0x17
        /*002a*/ 	.short	(.L_17 - .L_16)
.L_16:
        /*002c*/ 	.word	0x00000000
        /*0030*/ 	.short	0x0013
        /*0032*/ 	.short	0x0098
        /*0034*/ 	.byte	0x00, 0xf4, 0x21, 0x00


	//----- nvinfo : EIATTR_KPARAM_INFO
	.align		4
.L_17:
        /*0038*/ 	.byte	0x04, 0x17
        /*003a*/ 	.short	(.L_19 - .L_18)
.L_18:
        /*003c*/ 	.word	0x00000000
        /*0040*/ 	.short	0x0012
        /*0042*/ 	.short	0x0090
        /*0044*/ 	.byte	0x00, 0xf4, 0x21, 0x00


	//----- nvinfo : EIATTR_KPARAM_INFO
	.align		4
.L_19:
        /*0048*/ 	.byte	0x04, 0x17
        /*004a*/ 	.short	(.L_21 - .L_20)
.L_20:
        /*004c*/ 	.word	0x00000000
        /*0050*/ 	.short	0x0011
        /*0052*/ 	.short	0x0088
        /*0054*/ 	.byte	0x00, 0xf4, 0x21, 0x00


	//----- nvinfo : EIATTR_KPARAM_INFO
	.align		4
.L_21:
        /*0058*/ 	.byte	0x04, 0x17
        /*005a*/ 	.short	(.L_23 - .L_22)
.L_22:
        /*005c*/ 	.word	0x00000000
        /*0060*/ 	.short	0x0010
        /*0062*/ 	.short	0x0080
        /*0064*/ 	.byte	0x00, 0xf4, 0x21, 0x00


	//----- nvinfo : EIATTR_KPARAM_INFO
	.align		4
.L_23:
        /*0068*/ 	.byte	0x04, 0x17
        /*006a*/ 	.short	(.L_25 - .L_24)
.L_24:
        /*006c*/ 	.word	0x00000000
        /*0070*/ 	.short	0x000f
        /*0072*/ 	.short	0x0078
        /*0074*/ 	.byte	0x00, 0xf4, 0x21, 0x00


	//----- nvinfo : EIATTR_KPARAM_INFO
	.align		4
.L_25:
        /*0078*/ 	.byte	0x04, 0x17
        /*007a*/ 	.short	(.L_27 - .L_26)
.L_26:
        /*007c*/ 	.word	0x00000000
        /*0080*/ 	.short	0x000e
        /*0082*/ 	.short	0x0070
        /*0084*/ 	.byte	0x00, 0xf4, 0x21, 0x00


	//----- nvinfo : EIATTR_KPARAM_INFO
	.align		4
.L_27:
        /*0088*/ 	.byte	0x04, 0x17
        /*008a*/ 	.short	(.L_29 - .L_28)
.L_28:
        /*008c*/ 	.word	0x00000000
        /*0090*/ 	.short	0x000d
        /*0092*/ 	.short	0x0068
        /*0094*/ 	.byte	0x00, 0xf4, 0x21, 0x00


	//----- nvinfo : EIATTR_KPARAM_INFO
	.align		4
.L_29:
        /*0098*/ 	.byte	0x04, 0x17
        /*009a*/ 	.short	(.L_31 - .L_30)
.L_30:
        /*009c*/ 	.word	0x00000000
        /*00a0*/ 	.short	0x000c
        /*00a2*/ 	.short	0x0060
        /*00a4*/ 	.byte	0x00, 0xf4, 0x21, 0x00


	//----- nvinfo : EIATTR_KPARAM_INFO
	.align		4
.L_31:
        /*00a8*/ 	.byte	0x04, 0x17
        /*00aa*/ 	.short	(.L_33 - .L_32)
.L_32:
        /*00ac*/ 	.word	0x00000000
        /*00b0*/ 	.short	0x000b
        /*00b2*/ 	.short	0x0058
        /*00b4*/ 	.byte	0x00, 0xf4, 0x21, 0x00


	//----- nvinfo : EIATTR_KPARAM_INFO
	.align		4
.L_33:
        /*00b8*/ 	.byte	0x04, 0x17
        /*00ba*/ 	.short	(.L_35 - .L_34)
.L_34:
        /*00bc*/ 	.word	0x00000000
        /*00c0*/ 	.short	0x000a
        /*00c2*/ 	.short	0x0050
        /*00c4*/ 	.byte	0x00, 0xf4, 0x21, 0x00


	//----- nvinfo : EIATTR_KPARAM_INFO
	.align		4
.L_35:
        /*00c8*/ 	.byte	0x04, 0x17
        /*00ca*/ 	.short	(.L_37 - .L_36)
.L_36:
        /*00cc*/ 	.word	0x00000000
        /*00d0*/ 	.short	0x0009
        /*00d2*/ 	.short	0x0048
        /*00d4*/ 	.byte	0x00, 0xf4, 0x21, 0x00


	//----- nvinfo : EIATTR_KPARAM_INFO
	.align		4
.L_37:
        /*00d8*/ 	.byte	0x04, 0x17
        /*00da*/ 	.short	(.L_39 - .L_38)
.L_38:
        /*00dc*/ 	.word	0x00000000
        /*00e0*/ 	.short	0x0008
        /*00e2*/ 	.short	0x0040
        /*00e4*/ 	.byte	0x00, 0xf4, 0x21, 0x00


	//----- nvinfo : EIATTR_KPARAM_INFO
	.align		4
.L_39:
        /*00e8*/ 	.byte	0x04, 0x17
        /*00ea*/ 	.short	(.L_41 - .L_40)
.L_40:
        /*00ec*/ 	.word	0x00000000
        /*00f0*/ 	.short	0x0007
        /*00f2*/ 	.short	0x0038
        /*00f4*/ 	.byte	0x00, 0xf4, 0x21, 0x00


	//----- nvinfo : EIATTR_KPARAM_INFO
	.align		4
.L_41:
        /*00f8*/ 	.byte	0x04, 0x17
        /*00fa*/ 	.short	(.L_43 - .L_42)
.L_42:
        /*00fc*/ 	.word	0x00000000
        /*0100*/ 	.short	0x0006
        /*0102*/ 	.short	0x0030
        /*0104*/ 	.byte	0x00, 0xf4, 0x21, 0x00


	//----- nvinfo : EIATTR_KPARAM_INFO
	.align		4
.L_43:
        /*0108*/ 	.byte	0x04, 0x17
        /*010a*/ 	.short	(.L_45 - .L_44)
.L_44:
        /*010c*/ 	.word	0x00000000
        /*0110*/ 	.short	0x0005
        /*0112*/ 	.short	0x0028
        /*0114*/ 	.byte	0x00, 0xf4, 0x21, 0x00


	//----- nvinfo : EIATTR_KPARAM_INFO
	.align		4
.L_45:
        /*0118*/ 	.byte	0x04, 0x17
        /*011a*/ 	.short	(.L_47 - .L_46)
.L_46:
        /*011c*/ 	.word	0x00000000
        /*0120*/ 	.short	0x0004
        /*0122*/ 	.short	0x0020
        /*0124*/ 	.byte	0x00, 0xf4, 0x21, 0x00


	//----- nvinfo : EIATTR_KPARAM_INFO
	.align		4
.L_47:
        /*0128*/ 	.byte	0x04, 0x17
        /*012a*/ 	.short	(.L_49 - .L_48)
.L_48:
        /*012c*/ 	.word	0x00000000
        /*0130*/ 	.short	0x0003
        /*0132*/ 	.short	0x0018
        /*0134*/ 	.byte	0x00, 0xf4, 0x21, 0x00


	//----- nvinfo : EIATTR_KPARAM_INFO
	.align		4
.L_49:
        /*0138*/ 	.byte	0x04, 0x17
        /*013a*/ 	.short	(.L_51 - .L_50)
.L_50:
        /*013c*/ 	.word	0x00000000
        /*0140*/ 	.short	0x0002
        /*0142*/ 	.short	0x0010
        /*0144*/ 	.byte	0x00, 0xf4, 0x21, 0x00


	//----- nvinfo : EIATTR_KPARAM_INFO
	.align		4
.L_51:
        /*0148*/ 	.byte	0x04, 0x17
        /*014a*/ 	.short	(.L_53 - .L_52)
.L_52:
        /*014c*/ 	.word	0x00000000
        /*0150*/ 	.short	0x0001
        /*0152*/ 	.short	0x0008
        /*0154*/ 	.byte	0x00, 0xf4, 0x21, 0x00


	//----- nvinfo : EIATTR_KPARAM_INFO
	.align		4
.L_53:
        /*0158*/ 	.byte	0x04, 0x17
        /*015a*/ 	.short	(.L_55 - .L_54)
.L_54:
        /*015c*/ 	.word	0x00000000
        /*0160*/ 	.short	0x0000
        /*0162*/ 	.short	0x0000
        /*0164*/ 	.byte	0x00, 0xf4, 0x21, 0x00


	//----- nvinfo : EIATTR_SPARSE_MMA_MASK
	.align		4
.L_55:
        /*0168*/ 	.byte	0x03, 0x50
        /*016a*/ 	.short	0x0000


	//----- nvinfo : EIATTR_MAXREG_COUNT
	.align		4
        /*016c*/ 	.byte	0x03, 0x1b
        /*016e*/ 	.short	0x00ff


	//----- nvinfo : EIATTR_EXIT_INSTR_OFFSETS
	.align		4
        /*0170*/ 	.byte	0x04, 0x1c
        /*0172*/ 	.short	(.L_57 - .L_56)


	//   ....[0]....
.L_56:
        /*0174*/ 	.word	0x00001140


	//----- nvinfo : EIATTR_REQNTID
	.align		4
.L_57:
        /*0178*/ 	.byte	0x04, 0x10
        /*017a*/ 	.short	(.L_59 - .L_58)
.L_58:
        /*017c*/ 	.word	0x00000080
        /*0180*/ 	.word	0x00000001
        /*0184*/ 	.word	0x00000001


	//----- nvinfo : EIATTR_CBANK_PARAM_SIZE
	.align		4
.L_59:
        /*0188*/ 	.byte	0x03, 0x19
        /*018a*/ 	.short	0x00ac


	//----- nvinfo : EIATTR_PARAM_CBANK
	.align		4
        /*018c*/ 	.byte	0x04, 0x0a
        /*018e*/ 	.short	(.L_61 - .L_60)
	.align		4
.L_60:
        /*0190*/ 	.word	index@(.nv.constant0.triton_poi_fused_cat_46)
        /*0194*/ 	.short	0x0210
        /*0196*/ 	.short	0x00ac


	//----- nvinfo : EIATTR_SW_WAR
	.align		4
.L_61:
        /*0198*/ 	.byte	0x04, 0x36
        /*019a*/ 	.short	(.L_63 - .L_62)
.L_62:
        /*019c*/ 	.word	0x00000008
.L_63:


//--------------------- .nv.callgraph             --------------------------
	.section	.nv.callgraph,"",@"SHT_CUDA_CALLGRAPH"
	.align	4
	.sectionentsize	8
	.align		4
        /*0000*/ 	.word	0x00000000
	.align		4
        /*0004*/ 	.word	0xffffffff
	.align		4
        /*0008*/ 	.word	0x00000000
	.align		4
        /*000c*/ 	.word	0xfffffffe
	.align		4
        /*0010*/ 	.word	0x00000000
	.align		4
        /*0014*/ 	.word	0xfffffffd
	.align		4
        /*0018*/ 	.word	0x00000000
	.align		4
        /*001c*/ 	.word	0xfffffffc


//--------------------- .nv.constant4             --------------------------
	.section	.nv.constant4,"a",@progbits
	.align	8
	.align		8
.nv.constant4:
        /*0000*/ 	.dword	_$_str
	.align		8
        /*0008*/ 	.dword	_$_str_$_2


//--------------------- .text.triton_poi_fused_cat_46 --------------------------
	.section	.text.triton_poi_fused_cat_46,"ax",@progbits
	.align	128
        .global         triton_poi_fused_cat_46
        .type           triton_poi_fused_cat_46,@function
        .size           triton_poi_fused_cat_46,(.L_x_1 - triton_poi_fused_cat_46)
        .other          triton_poi_fused_cat_46,@"STO_CUDA_ENTRY STV_DEFAULT"
triton_poi_fused_cat_46:
.text.triton_poi_fused_cat_46:
[----:B------:R-:W-:Y:S01]  /*0000*/  LDC R1, c[0x0][0x28] ;  /* 0x00000a00ff017b82 */ /* 0x000fe20000000800 */
[----:B------:R-:W1:Y:S01]  /*0010*/  S2R R0, SR_TID.X ;  /* 0x0000000000007919 */ /* 0x000e620000002100 */
[----:B------:R-:W-:Y:S01]  /*0020*/  CS2R R14, SRZ ;  /* 0x00000000000e7805 */ /* 0x000fe2000001ff00 */
[----:B------:R-:W-:-:S05]  /*0030*/  ULDC.64 UR4, c[0x0][0x208] ;  /* 0x0000820000047ab9 */ /* 0x000fca0000000a00 */
[----:B------:R-:W2:Y:S01]  /*0040*/  LDC.64 R6, c[0x0][0x248] ;  /* 0x00009200ff067b82 */ /* 0x000ea20000000a00 */
[----:B------:R-:W3:Y:S01]  /*0050*/  S2R R3, SR_CTAID.X ;  /* 0x0000000000037919 */ /* 0x000ee20000002500 */
[----:B------:R-:W-:Y:S01]  /*0060*/  CS2R R34, SRZ ;  /* 0x0000000000227805 */ /* 0x000fe2000001ff00 */
[----:B------:R-:W-:Y:S01]  /*0070*/  ULDC.64 UR6, c[0x0][0x238] ;  /* 0x00008e0000067ab9 */ /* 0x000fe20000000a00 */
[----:B------:R-:W-:-:S04]  /*0080*/  ULDC.64 UR8, c[0x0][0x288] ;  /* 0x0000a20000087ab9 */ /* 0x000fc80000000a00 */
[----:B------:R-:W4:Y:S08]  /*0090*/  LDC.64 R8, c[0x0][0x270] ;  /* 0x00009c00ff087b82 */ /* 0x000f300000000a00 */
[----:B------:R-:W5:Y:S08]  /*00a0*/  LDC.64 R10, c[0x0][0x298] ;  /* 0x0000a600ff0a7b82 */ /* 0x000f700000000a00 */
[----:B------:R-:W2:Y:S01]  /*00b0*/  LDC.64 R40, c[0x0][0x210] ;  /* 0x00008400ff287b82 */ /* 0x000ea20000000a00 */
[----:B-1----:R-:W-:-:S07]  /*00c0*/  IMAD.SHL.U32 R0, R0, 0x2, RZ ;  /* 0x0000000200007824 */ /* 0x002fce00078e00ff */
[----:B------:R-:W1:Y:S01]  /*00d0*/  LDC.64 R42, c[0x0][0x218] ;  /* 0x00008600ff2a7b82 */ /* 0x000e620000000a00 */
[----:B------:R-:W-:-:S05]  /*00e0*/  LOP3.LUT R0, R0, 0xfe, RZ, 0xc0, !PT ;  /* 0x000000fe00007812 */ /* 0x000fca00078ec0ff */
[----:B---3--:R-:W-:Y:S02]  /*00f0*/  IMAD R0, R3, 0x100, R0 ;  /* 0x0000010003007824 */ /* 0x008fe400078e0200 */
[----:B------:R-:W3:Y:S02]  /*0100*/  LDC.64 R36, c[0x0][0x228] ;  /* 0x00008a00ff247b82 */ /* 0x000ee40000000a00 */
[----:B------:R-:W-:-:S06]  /*0110*/  IMAD.HI R4, R0, 0x38e38e39, RZ ;  /* 0x38e38e3900047827 */ /* 0x000fcc00078e02ff */
[----:B------:R-:W1:Y:S01]  /*0120*/  LDC.64 R2, c[0x0][0x220] ;  /* 0x00008800ff027b82 */ /* 0x000e620000000a00 */
[----:B------:R-:W-:-:S04]  /*0130*/  SHF.R.U32.HI R5, RZ, 0x1f, R4 ;  /* 0x0000001fff057819 */ /* 0x000fc80000011604 */
[----:B------:R-:W-:-:S03]  /*0140*/  LEA.HI.SX32 R12, R4, R5, 0x19 ;  /* 0x00000005040c7211 */ /* 0x000fc600078fcaff */
[----:B------:R-:W2:Y:S02]  /*0150*/  LDC.64 R20, c[0x0][0x250] ;  /* 0x00009400ff147b82 */ /* 0x000ea40000000a00 */
[----:B------:R-:W-:-:S05]  /*0160*/  IMAD R39, R12, -0x240, R0 ;  /* 0xfffffdc00c277824 */ /* 0x000fca00078e0200 */
[C---:B------:R-:W-:Y:S01]  /*0170*/  ISETP.GE.AND P0, PT, R39.reuse, 0xe0, PT ;  /* 0x000000e02700780c */ /* 0x040fe20003f06270 */
[----:B------:R-:W3:Y:S01]  /*0180*/  LDC.64 R18, c[0x0][0x258] ;  /* 0x00009600ff127b82 */ /* 0x000ee20000000a00 */
[----:B01----:R-:W-:Y:S01]  /*0190*/  IMAD.WIDE R2, R39, 0x4, R2 ;  /* 0x0000000427027825 */ /* 0x003fe200078e0202 */
[----:B------:R-:W-:-:S06]  /*01a0*/  CS2R R32, SRZ ;  /* 0x0000000000207805 */ /* 0x000fcc000001ff00 */
[----:B------:R-:W0:Y:S04]  /*01b0*/  LDC.64 R24, c[0x0][0x240] ;  /* 0x00009000ff187b82 */ /* 0x000e280000000a00 */
[----:B------:R1:W3:Y:S01]  /*01c0*/  @!P0 LDG.E.EL.64 R14, desc[UR4][R2.64] ;  /* 0x00000004020e8981 */ /* 0x0002e2000c2e1b00 */
[C---:B------:R-:W-:Y:S02]  /*01d0*/  VIADD R4, R39.reuse, 0xffffff20 ;  /* 0xffffff2027047836 */ /* 0x040fe40000000000 */
[----:B--2---:R-:W-:-:S03]  /*01e0*/  IMAD.WIDE R6, R39, 0x4, R6 ;  /* 0x0000000427067825 */ /* 0x004fc600078e0206 */
[----:B------:R-:W-:Y:S01]  /*01f0*/  ISETP.GE.U32.AND P1, PT, R4, 0x60, PT ;  /* 0x000000600400780c */ /* 0x000fe20003f26070 */
[----:B------:R-:W-:-:S12]  /*0200*/  VIADD R4, R39, 0xfffffec0 ;  /* 0xfffffec027047836 */ /* 0x000fd80000000000 */
[----:B------:R5:W2:Y:S01]  /*0210*/  @!P1 LDG.E.EL.64 R34, desc[UR4][R6.64+-0x380] ;  /* 0xfffc800406229981 */ /* 0x000aa2000c2e1b00 */
[----:B------:R-:W-:Y:S02]  /*0220*/  ISETP.GE.U32.AND P3, PT, R4, 0x80, PT ;  /* 0x000000800400780c */ /* 0x000fe40003f66070 */
[----:B------:R-:W-:Y:S01]  /*0230*/  CS2R R4, SRZ ;  /* 0x0000000000047805 */ /* 0x000fe2000001ff00 */
[----:B----4-:R-:W-:-:S10]  /*0240*/  IMAD.WIDE R8, R39, 0x4, R8 ;  /* 0x0000000427087825 */ /* 0x010fd400078e0208 */
[----:B------:R4:W2:Y:S01]  /*0250*/  @!P3 LDG.E.EL.64 R4, desc[UR4][R8.64+-0x500] ;  /* 0xfffb00040804b981 */ /* 0x0008a2000c2e1b00 */
[C---:B------:R-:W-:Y:S02]  /*0260*/  ISETP.GT.AND P2, PT, R39.reuse, 0x1bf, PT ;  /* 0x000001bf2700780c */ /* 0x040fe40003f44270 */
[----:B-1----:R-:W-:Y:S01]  /*0270*/  CS2R R2, SRZ ;  /* 0x0000000000027805 */ /* 0x002fe2000001ff00 */
[----:B-----5:R-:W-:-:S10]  /*0280*/  IMAD.WIDE R6, R39, 0x4, R10 ;  /* 0x0000000427067825 */ /* 0x020fd400078e020a */
[----:B------:R1:W5:Y:S01]  /*0290*/  @P2 LDG.E.EL.64 R2, desc[UR4][R6.64+-0x700] ;  /* 0xfff9000406022981 */ /* 0x000362000c2e1b00 */
[C---:B------:R-:W-:Y:S01]  /*02a0*/  IMAD R10, R12.reuse, 0x60, RZ ;  /* 0x000000600c0a7824 */ /* 0x040fe200078e02ff */
[----:B------:R-:W-:Y:S01]  /*02b0*/  SHF.R.S32.HI R11, RZ, 0x1f, R39 ;  /* 0x0000001fff0b7819 */ /* 0x000fe20000011427 */
[----:B------:R-:W-:-:S03]  /*02c0*/  IMAD.SHL.U32 R16, R12, 0x80, RZ ;  /* 0x000000800c107824 */ /* 0x000fc600078e00ff */
[----:B----4-:R-:W-:Y:S02]  /*02d0*/  IADD3 R9, P4, R39, R10, RZ ;  /* 0x0000000a27097210 */ /* 0x010fe40007f9e0ff */
[----:B------:R-:W-:Y:S02]  /*02e0*/  IADD3 R44, P5, R39, R16, RZ ;  /* 0x00000010272c7210 */ /* 0x000fe40007fbe0ff */
[-C--:B------:R-:W-:Y:S01]  /*02f0*/  LEA.HI.X.SX32 R10, R10, R11.reuse, 0x1, P4 ;  /* 0x0000000b0a0a7211 */ /* 0x080fe200020f0eff */
[----:B-1----:R-:W-:Y:S01]  /*0300*/  IMAD R7, R12, 0xe0, R39 ;  /* 0x000000e00c077824 */ /* 0x002fe200078e0227 */
[----:B------:R-:W-:Y:S02]  /*0310*/  LEA.HI.X.SX32 R11, R16, R11, 0x1, P5 ;  /* 0x0000000b100b7211 */ /* 0x000fe400028f0eff */
[----:B------:R-:W-:Y:S02]  /*0320*/  CS2R R26, SRZ ;  /* 0x00000000001a7805 */ /* 0x000fe4000001ff00 */
[----:B------:R-:W-:Y:S01]  /*0330*/  LEA R8, P4, R9, UR6, 0x2 ;  /* 0x0000000609087c11 */ /* 0x000fe2000f8810ff */
[----:B------:R-:W-:Y:S01]  /*0340*/  IMAD.WIDE R40, R7, 0x4, R40 ;  /* 0x0000000407287825 */ /* 0x000fe200078e0228 */
[C---:B------:R-:W-:Y:S01]  /*0350*/  SHF.L.U64.HI R6, R44.reuse, 0x2, R11 ;  /* 0x000000022c067819 */ /* 0x040fe2000001020b */
[----:B------:R-:W1:Y:S01]  /*0360*/  LDC.64 R12, c[0x0][0x268] ;  /* 0x00009a00ff0c7b82 */ /* 0x000e620000000a00 */
[----:B------:R-:W-:Y:S01]  /*0370*/  LEA.HI.X R9, R9, UR7, R10, 0x2, P4 ;  /* 0x0000000709097c11 */ /* 0x000fe2000a0f140a */
[----:B------:R-:W-:Y:S01]  /*0380*/  IMAD.SHL.U32 R44, R44, 0x4, RZ ;  /* 0x000000042c2c7824 */ /* 0x000fe200078e00ff */
[----:B------:R-:W-:Y:S01]  /*0390*/  ULDC.64 UR6, c[0x0][0x260] ;  /* 0x0000980000067ab9 */ /* 0x000fe20000000a00 */
[----:B------:R-:W-:Y:S01]  /*03a0*/  CS2R R10, SRZ ;  /* 0x00000000000a7805 */ /* 0x000fe2000001ff00 */
[----:B------:R-:W-:Y:S01]  /*03b0*/  IMAD.WIDE R42, R39, 0x4, R42 ;  /* 0x00000004272a7825 */ /* 0x000fe200078e022a */
[----:B------:R4:W5:Y:S01]  /*03c0*/  @!P1 LDG.E.EL.64 R32, desc[UR4][R8.64+-0x380] ;  /* 0xfffc800408209981 */ /* 0x000962000c2e1b00 */
[----:B------:R-:W-:-:S02]  /*03d0*/  IADD3 R30, P4, R44, UR6, RZ ;  /* 0x000000062c1e7c10 */ /* 0x000fc4000ff9e0ff */
[----:B------:R-:W-:Y:S01]  /*03e0*/  IADD3 R44, P5, R44, UR8, RZ ;  /* 0x000000082c2c7c10 */ /* 0x000fe2000ffbe0ff */
[----:B------:R0:W5:Y:S01]  /*03f0*/  @!P0 LDG.E.EL.64 R10, desc[UR4][R40.64] ;  /* 0x00000004280a8981 */ /* 0x000162000c2e1b00 */
[----:B------:R-:W-:Y:S02]  /*0400*/  IADD3.X R31, R6, UR7, RZ, P4, !PT ;  /* 0x00000007061f7c10 */ /* 0x000fe4000a7fe4ff */
[----:B------:R-:W-:Y:S01]  /*0410*/  IADD3.X R45, R6, UR9, RZ, P5, !PT ;  /* 0x00000009062d7c10 */ /* 0x000fe2000affe4ff */
[C---:B---3--:R-:W-:Y:S01]  /*0420*/  IMAD.WIDE R36, R39.reuse, 0x4, R36 ;  /* 0x0000000427247825 */ /* 0x048fe200078e0224 */
[----:B------:R-:W3:Y:S01]  /*0430*/  LDC.64 R6, c[0x0][0x230] ;  /* 0x00008c00ff067b82 */ /* 0x000ee20000000a00 */
[----:B----4-:R-:W-:Y:S02]  /*0440*/  CS2R R8, SRZ ;  /* 0x0000000000087805 */ /* 0x010fe4000001ff00 */
[----:B------:R-:W-:Y:S01]  /*0450*/  CS2R R16, SRZ ;  /* 0x0000000000107805 */ /* 0x000fe2000001ff00 */
[----:B------:R4:W5:Y:S04]  /*0460*/  @!P0 LDG.E.EL.64 R26, desc[UR4][R42.64] ;  /* 0x000000042a1a8981 */ /* 0x000968000c2e1b00 */
[----:B------:R4:W5:Y:S01]  /*0470*/  @!P0 LDG.E.EL.64 R8, desc[UR4][R36.64] ;  /* 0x0000000424088981 */ /* 0x000962000c2e1b00 */
[----:B0-----:R-:W0:Y:S03]  /*0480*/  LDC.64 R40, c[0x0][0x278] ;  /* 0x00009e00ff287b82 */ /* 0x001e260000000a00 */
[----:B------:R3:W5:Y:S01]  /*0490*/  @P2 LDG.E.EL.64 R16, desc[UR4][R44.64+-0x700] ;  /* 0xfff900042c102981 */ /* 0x000762000c2e1b00 */
[----:B----4-:R-:W-:Y:S01]  /*04a0*/  IMAD.WIDE R42, R39, 0x4, R20 ;  /* 0x00000004272a7825 */ /* 0x010fe200078e0214 */
[----:B------:R-:W-:-:S03]  /*04b0*/  CS2R R20, SRZ ;  /* 0x0000000000147805 */ /* 0x000fc6000001ff00 */
[C---:B------:R-:W-:Y:S02]  /*04c0*/  IMAD.WIDE R36, R39.reuse, 0x4, R18 ;  /* 0x0000000427247825 */ /* 0x040fe400078e0212 */
[----:B------:R-:W4:Y:S03]  /*04d0*/  LDC.64 R18, c[0x0][0x280] ;  /* 0x0000a000ff127b82 */ /* 0x000f260000000a00 */
[----:B------:R1:W5:Y:S01]  /*04e0*/  @!P1 LDG.E.EL.64 R20, desc[UR4][R36.64+-0x380] ;  /* 0xfffc800424149981 */ /* 0x000362000c2e1b00 */
[----:B---3--:R-:W-:Y:S01]  /*04f0*/  IMAD.WIDE R44, R39, 0x4, R6 ;  /* 0x00000004272c7825 */ /* 0x008fe200078e0206 */
[----:B------:R-:W-:Y:S02]  /*0500*/  CS2R R6, SRZ ;  /* 0x0000000000067805 */ /* 0x000fe4000001ff00 */
[----:B------:R-:W-:-:S04]  /*0510*/  CS2R R22, SRZ ;  /* 0x0000000000167805 */ /* 0x000fc8000001ff00 */
[----:B------:R0:W3:Y:S01]  /*0520*/  @!P1 LDG.E.EL.64 R6, desc[UR4][R42.64+-0x380] ;  /* 0xfffc80042a069981 */ /* 0x0000e2000c2e1b00 */
[----:B-1----:R-:W1:Y:S01]  /*0530*/  LDC.64 R36, c[0x0][0x290] ;  /* 0x0000a400ff247b82 */ /* 0x002e620000000a00 */
[----:B------:R-:W-:Y:S02]  /*0540*/  CS2R R28, SRZ ;  /* 0x00000000001c7805 */ /* 0x000fe4000001ff00 */
[----:B------:R4:W3:Y:S01]  /*0550*/  @!P3 LDG.E.EL.64 R22, desc[UR4][R30.64+-0x500] ;  /* 0xfffb00041e16b981 */ /* 0x0008e2000c2e1b00 */
[----:B------:R-:W-:-:S03]  /*0560*/  IMAD.WIDE R24, R39, 0x4, R24 ;  /* 0x0000000427187825 */ /* 0x000fc600078e0218 */
[----:B------:R4:W3:Y:S01]  /*0570*/  @!P0 LDG.E.EL.64 R28, desc[UR4][R44.64] ;  /* 0x000000042c1c8981 */ /* 0x0008e2000c2e1b00 */
[----:B0-----:R-:W-:Y:S01]  /*0580*/  IMAD.WIDE R42, R39, 0x4, R40 ;  /* 0x00000004272a7825 */ /* 0x001fe200078e0228 */
[----:B----4-:R-:W-:-:S03]  /*0590*/  CS2R R30, SRZ ;  /* 0x00000000001e7805 */ /* 0x010fc6000001ff00 */
[C---:B------:R-:W-:Y:S01]  /*05a0*/  IMAD.WIDE R44, R39.reuse, 0x4, R12 ;  /* 0x00000004272c7825 */ /* 0x040fe200078e020c */
[----:B------:R-:W-:Y:S02]  /*05b0*/  CS2R R12, SRZ ;  /* 0x00000000000c7805 */ /* 0x000fe4000001ff00 */
[----:B------:R0:W4:Y:S04]  /*05c0*/  @!P1 LDG.E.EL.64 R30, desc[UR4][R24.64+-0x380] ;  /* 0xfffc8004181e9981 */ /* 0x000128000c2e1b00 */
[----:B------:R0:W3:Y:S02]  /*05d0*/  @!P3 LDG.E.EL.64 R12, desc[UR4][R42.64+-0x500] ;  /* 0xfffb00042a0cb981 */ /* 0x0000e4000c2e1b00 */
[----:B0-----:R-:W-:Y:S01]  /*05e0*/  CS2R R24, SRZ ;  /* 0x0000000000187805 */ /* 0x001fe2000001ff00 */
[----:B------:R-:W-:-:S05]  /*05f0*/  IMAD.WIDE R42, R39, 0x4, R18 ;  /* 0x00000004272a7825 */ /* 0x000fca00078e0212 */
[----:B------:R1:W3:Y:S02]  /*0600*/  @!P3 LDG.E.EL.64 R24, desc[UR4][R44.64+-0x500] ;  /* 0xfffb00042c18b981 */ /* 0x0002e4000c2e1b00 */
[----:B-1----:R-:W-:-:S04]  /*0610*/  IMAD.WIDE R44, R39, 0x4, R36 ;  /* 0x00000004272c7825 */ /* 0x002fc800078e0224 */
[----:B------:R-:W-:Y:S01]  /*0620*/  IMAD.MOV.U32 R36, RZ, RZ, 0x3e800000 ;  /* 0x3e800000ff247424 */ /* 0x000fe200078e00ff */
[----:B------:R-:W-:-:S05]  /*0630*/  SEL R14, R14, RZ, !P0 ;  /* 0x000000ff0e0e7207 */ /* 0x000fca0004000000 */
[----:B------:R-:W-:Y:S01]  /*0640*/  FADD R38, R14, 9.9999997473787516356e-06 ;  /* 0x3727c5ac0e267421 */ /* 0x000fe20000000000 */
[----:B------:R-:W-:-:S05]  /*0650*/  SEL R15, R15, RZ, !P0 ;  /* 0x000000ff0f0f7207 */ /* 0x000fca0004000000 */
[----:B------:R-:W0:Y:S01]  /*0660*/  MUFU.SQRT R38, R38 ;  /* 0x0000002600267308 */ /* 0x000e220000002000 */
[----:B------:R-:W-:-:S07]  /*0670*/  FADD R40, R15, 9.9999997473787516356e-06 ;  /* 0x3727c5ac0f287421 */ /* 0x000fce0000000000 */
[----:B------:R-:W1:Y:S01]  /*0680*/  MUFU.SQRT R40, R40 ;  /* 0x0000002800287308 */ /* 0x000e620000002000 */
[----:B--2---:R-:W-:Y:S02]  /*0690*/  SEL R34, R34, RZ, !P1 ;  /* 0x000000ff22227207 */ /* 0x004fe40004800000 */
[----:B0-----:R-:W-:Y:S02]  /*06a0*/  FSETP.GT.AND P5, PT, R38, 8.50705917302346158658e+37, PT ;  /* 0x7e8000002600780b */ /* 0x001fe40003fa4000 */
[----:B------:R-:W-:Y:S01]  /*06b0*/  CS2R R14, SRZ ;  /* 0x00000000000e7805 */ /* 0x000fe2000001ff00 */
[----:B------:R-:W-:Y:S01]  /*06c0*/  FADD R34, R34, 9.9999997473787516356e-06 ;  /* 0x3727c5ac22227421 */ /* 0x000fe20000000000 */
[----:B------:R-:W-:-:S04]  /*06d0*/  FSETP.GEU.AND P4, PT, R38, 1.175494350822287508e-38, PT ;  /* 0x008000002600780b */ /* 0x000fc80003f8e000 */
[----:B------:R0:W2:Y:S01]  /*06e0*/  @!P3 LDG.E.EL.64 R14, desc[UR4][R42.64+-0x500] ;  /* 0xfffb00042a0eb981 */ /* 0x0000a2000c2e1b00 */
[----:B-1----:R-:W-:Y:S01]  /*06f0*/  FSETP.GT.AND P6, PT, R40, 8.50705917302346158658e+37, PT ;  /* 0x7e8000002800780b */ /* 0x002fe20003fc4000 */
[----:B------:R-:W1:Y:S03]  /*0700*/  MUFU.SQRT R34, R34 ;  /* 0x0000002200227308 */ /* 0x000e660000002000 */
[----:B------:R-:W-:Y:S01]  /*0710*/  @P5 FMUL R38, R38, 0.25 ;  /* 0x3e80000026265820 */ /* 0x000fe20000400000 */
[----:B0-----:R-:W-:Y:S02]  /*0720*/  FSEL R43, R36, 1, P5 ;  /* 0x3f800000242b7808 */ /* 0x001fe40002800000 */
[----:B------:R-:W-:Y:S02]  /*0730*/  FSETP.GEU.AND P5, PT, R40, 1.175494350822287508e-38, PT ;  /* 0x008000002800780b */ /* 0x000fe40003fae000 */
[----:B------:R-:W-:-:S04]  /*0740*/  SEL R35, R35, RZ, !P1 ;  /* 0x000000ff23237207 */ /* 0x000fc80004800000 */
[----:B------:R-:W-:Y:S01]  /*0750*/  @P6 FMUL R40, R40, 0.25 ;  /* 0x3e80000028286820 */ /* 0x000fe20000400000 */
[----:B------:R-:W-:Y:S01]  /*0760*/  FADD R35, R35, 9.9999997473787516356e-06 ;  /* 0x3727c5ac23237421 */ /* 0x000fe20000000000 */
[----:B------:R-:W-:Y:S01]  /*0770*/  FSEL R37, R36, 1, P6 ;  /* 0x3f80000024257808 */ /* 0x000fe20003000000 */
[----:B------:R-:W-:Y:S01]  /*0780*/  @!P4 FMUL R38, R38, 16777216 ;  /* 0x4b8000002626c820 */ /* 0x000fe20000400000 */
[----:B------:R-:W-:-:S03]  /*0790*/  @!P4 FMUL R43, R43, 16777216 ;  /* 0x4b8000002b2bc820 */ /* 0x000fc60000400000 */
[----:B------:R-:W-:Y:S01]  /*07a0*/  @!P5 FMUL R40, R40, 16777216 ;  /* 0x4b8000002828d820 */ /* 0x000fe20000400000 */
[----:B------:R-:W0:Y:S01]  /*07b0*/  MUFU.SQRT R35, R35 ;  /* 0x0000002300237308 */ /* 0x000e220000002000 */
[----:B-1----:R-:W-:Y:S02]  /*07c0*/  FSETP.GT.AND P4, PT, R34, 8.50705917302346158658e+37, PT ;  /* 0x7e8000002200780b */ /* 0x002fe40003f84000 */
[----:B------:R-:W-:Y:S01]  /*07d0*/  SEL R4, R4, RZ, !P3 ;  /* 0x000000ff04047207 */ /* 0x000fe20005800000 */
[----:B------:R-:W-:-:S04]  /*07e0*/  @!P5 FMUL R37, R37, 16777216 ;  /* 0x4b8000002525d820 */ /* 0x000fc80000400000 */
[----:B------:R-:W1:Y:S01]  /*07f0*/  MUFU.RCP R42, R40 ;  /* 0x00000028002a7308 */ /* 0x000e620000001000 */
[----:B------:R-:W-:Y:S01]  /*0800*/  FSETP.GEU.AND P5, PT, R34, 1.175494350822287508e-38, PT ;  /* 0x008000002200780b */ /* 0x000fe20003fae000 */
[----:B------:R-:W-:Y:S01]  /*0810*/  FADD R4, R4, 9.9999997473787516356e-06 ;  /* 0x3727c5ac04047421 */ /* 0x000fe20000000000 */
[----:B------:R-:W-:-:S03]  /*0820*/  SEL R5, R5, RZ, !P3 ;  /* 0x000000ff05057207 */ /* 0x000fc60005800000 */
[----:B------:R-:W-:Y:S01]  /*0830*/  @P4 FMUL R34, R34, 0.25 ;  /* 0x3e80000022224820 */ /* 0x000fe20000400000 */
[C---:B0-----:R-:W-:Y:S01]  /*0840*/  FSETP.GT.AND P6, PT, R35.reuse, 8.50705917302346158658e+37, PT ;  /* 0x7e8000002300780b */ /* 0x041fe20003fc4000 */
[----:B------:R-:W0:Y:S01]  /*0850*/  MUFU.SQRT R4, R4 ;  /* 0x0000000400047308 */ /* 0x000e220000002000 */
[----:B------:R-:W-:Y:S02]  /*0860*/  FSEL R41, R36, 1, P4 ;  /* 0x3f80000024297808 */ /* 0x000fe40002000000 */
[----:B------:R-:W-:Y:S01]  /*0870*/  FSETP.GEU.AND P4, PT, R35, 1.175494350822287508e-38, PT ;  /* 0x008000002300780b */ /* 0x000fe20003f8e000 */
[----:B-1----:R-:W-:Y:S01]  /*0880*/  FMUL R42, R42, R37 ;  /* 0x000000252a2a7220 */ /* 0x002fe20000400000 */
[----:B------:R-:W-:Y:S01]  /*0890*/  FADD R37, R5, 9.9999997473787516356e-06 ;  /* 0x3727c5ac05257421 */ /* 0x000fe20000000000 */
[----:B------:R-:W-:Y:S01]  /*08a0*/  @!P5 FMUL R34, R34, 16777216 ;  /* 0x4b8000002222d820 */ /* 0x000fe20000400000 */
[----:B------:R-:W-:-:S04]  /*08b0*/  @!P5 FMUL R41, R41, 16777216 ;  /* 0x4b8000002929d820 */ /* 0x000fc80000400000 */
[----:B------:R-:W1:Y:S01]  /*08c0*/  MUFU.SQRT R37, R37 ;  /* 0x0000002500257308 */ /* 0x000e620000002000 */
[----:B------:R-:W-:Y:S01]  /*08d0*/  @P6 FMUL R35, R35, 0.25 ;  /* 0x3e80000023236820 */ /* 0x000fe20000400000 */
[----:B0-----:R-:W-:-:S06]  /*08e0*/  FSETP.GT.AND P5, PT, R4, 8.50705917302346158658e+37, PT ;  /* 0x7e8000000400780b */ /* 0x001fcc0003fa4000 */
[----:B------:R-:W0:Y:S01]  /*08f0*/  MUFU.RCP R34, R34 ;  /* 0x0000002200227308 */ /* 0x000e220000001000 */
[----:B------:R-:W-:Y:S01]  /*0900*/  @!P4 FMUL R35, R35, 16777216 ;  /* 0x4b8000002323c820 */ /* 0x000fe20000400000 */
[----:B------:R-:W-:Y:S02]  /*0910*/  FSEL R5, R36, 1, P6 ;  /* 0x3f80000024057808 */ /* 0x000fe40003000000 */
[----:B------:R-:W-:Y:S02]  /*0920*/  FSETP.GEU.AND P6, PT, R4, 1.175494350822287508e-38, PT ;  /* 0x008000000400780b */ /* 0x000fe40003fce000 */
[----:B-----5:R-:W-:Y:S02]  /*0930*/  SEL R2, R2, RZ, P2 ;  /* 0x000000ff02027207 */ /* 0x020fe40001000000 */
[----:B------:R-:W5:Y:S01]  /*0940*/  MUFU.RCP R40, R35 ;  /* 0x0000002300287308 */ /* 0x000f620000001000 */
[----:B------:R-:W-:Y:S01]  /*0950*/  @!P4 FMUL R5, R5, 16777216 ;  /* 0x4b8000000505c820 */ /* 0x000fe20000400000 */
[----:B-1----:R-:W-:Y:S01]  /*0960*/  FSETP.GT.AND P4, PT, R37, 8.50705917302346158658e+37, PT ;  /* 0x7e8000002500780b */ /* 0x002fe20003f84000 */
[----:B------:R-:W-:Y:S01]  /*0970*/  @P5 FMUL R4, R4, 0.25 ;  /* 0x3e80000004045820 */ /* 0x000fe20000400000 */
[----:B0-----:R-:W-:Y:S01]  /*0980*/  FMUL R41, R34, R41 ;  /* 0x0000002922297220 */ /* 0x001fe20000400000 */
[----:B------:R-:W-:Y:S01]  /*0990*/  FADD R34, R2, 9.9999997473787516356e-06 ;  /* 0x3727c5ac02227421 */ /* 0x000fe20000000000 */
[----:B------:R-:W-:-:S02]  /*09a0*/  FSEL R2, R36, 1, P5 ;  /* 0x3f80000024027808 */ /* 0x000fc40002800000 */
[----:B------:R-:W0:Y:S01]  /*09b0*/  MUFU.RCP R38, R38 ;  /* 0x0000002600267308 */ /* 0x000e220000001000 */
[----:B------:R-:W-:Y:S01]  /*09c0*/  FSETP.GEU.AND P5, PT, R37, 1.175494350822287508e-38, PT ;  /* 0x008000002500780b */ /* 0x000fe20003fae000 */
[----:B------:R-:W-:Y:S01]  /*09d0*/  @!P6 FMUL R4, R4, 16777216 ;  /* 0x4b8000000404e820 */ /* 0x000fe20000400000 */
[----:B------:R-:W-:Y:S01]  /*09e0*/  SEL R3, R3, RZ, P2 ;  /* 0x000000ff03037207 */ /* 0x000fe20001000000 */
[----:B-----5:R-:W-:-:S03]  /*09f0*/  FMUL R40, R40, R5 ;  /* 0x0000000528287220 */ /* 0x020fc60000400000 */
[----:B------:R-:W-:Y:S01]  /*0a00*/  @P4 FMUL R37, R37, 0.25 ;  /* 0x3e80000025254820 */ /* 0x000fe20000400000 */
[----:B------:R-:W1:Y:S01]  /*0a10*/  MUFU.SQRT R35, R34 ;  /* 0x0000002200237308 */ /* 0x000e620000002000 */
[----:B------:R-:W-:-:S07]  /*0a20*/  FADD R3, R3, 9.9999997473787516356e-06 ;  /* 0x3727c5ac03037421 */ /* 0x000fce0000000000 */
[----:B------:R-:W5:Y:S01]  /*0a30*/  MUFU.RCP R5, R4 ;  /* 0x0000000400057308 */ /* 0x000f620000001000 */
[----:B------:R-:W-:Y:S01]  /*0a40*/  @!P5 FMUL R37, R37, 16777216 ;  /* 0x4b8000002525d820 */ /* 0x000fe20000400000 */
[----:B0-----:R-:W-:Y:S01]  /*0a50*/  FMUL R43, R38, R43 ;  /* 0x0000002b262b7220 */ /* 0x001fe20000400000 */
[----:B------:R-:W-:-:S05]  /*0a60*/  @!P6 FMUL R2, R2, 16777216 ;  /* 0x4b8000000202e820 */ /* 0x000fca0000400000 */
[----:B------:R-:W0:Y:S01]  /*0a70*/  MUFU.SQRT R38, R3 ;  /* 0x0000000300267308 */ /* 0x000e220000002000 */
[----:B-1----:R-:W-:-:S07]  /*0a80*/  FSETP.GT.AND P6, PT, R35, 8.50705917302346158658e+37, PT ;  /* 0x7e8000002300780b */ /* 0x002fce0003fc4000 */
[----:B------:R-:W1:Y:S01]  /*0a90*/  MUFU.RCP R37, R37 ;  /* 0x0000002500257308 */ /* 0x000e620000001000 */
[----:B-----5:R-:W-:Y:S01]  /*0aa0*/  FMUL R5, R5, R2 ;  /* 0x0000000205057220 */ /* 0x020fe20000400000 */
[----:B------:R-:W-:-:S05]  /*0ab0*/  FSEL R2, R36, 1, P4 ;  /* 0x3f80000024027808 */ /* 0x000fca0002000000 */
[----:B------:R-:W-:Y:S01]  /*0ac0*/  @!P5 FMUL R2, R2, 16777216 ;  /* 0x4b8000000202d820 */ /* 0x000fe20000400000 */
[----:B0-----:R-:W-:Y:S02]  /*0ad0*/  FSETP.GT.AND P5, PT, R38, 8.50705917302346158658e+37, PT ;  /* 0x7e8000002600780b */ /* 0x001fe40003fa4000 */
[C---:B------:R-:W-:Y:S01]  /*0ae0*/  FSETP.GEU.AND P4, PT, R35.reuse, 1.175494350822287508e-38, PT ;  /* 0x008000002300780b */ /* 0x040fe20003f8e000 */
[----:B------:R-:W-:Y:S01]  /*0af0*/  @P6 FMUL R35, R35, 0.25 ;  /* 0x3e80000023236820 */ /* 0x000fe20000400000 */
[----:B-1----:R-:W-:Y:S01]  /*0b00*/  FMUL R4, R37, R2 ;  /* 0x0000000225047220 */ /* 0x002fe20000400000 */
[----:B------:R-:W-:Y:S02]  /*0b10*/  FSEL R2, R36, 1, P6 ;  /* 0x3f80000024027808 */ /* 0x000fe40003000000 */
[----:B------:R-:W-:-:S06]  /*0b20*/  FSETP.GEU.AND P6, PT, R38, 1.175494350822287508e-38, PT ;  /* 0x008000002600780b */ /* 0x000fcc0003fce000 */
[----:B------:R-:W-:Y:S02]  /*0b30*/  @P5 FMUL R38, R38, 0.25 ;  /* 0x3e80000026265820 */ /* 0x000fe40000400000 */
[----:B------:R-:W-:-:S05]  /*0b40*/  @!P4 FMUL R35, R35, 16777216 ;  /* 0x4b8000002323c820 */ /* 0x000fca0000400000 */
[----:B------:R-:W-:Y:S01]  /*0b50*/  @!P6 FMUL R38, R38, 16777216 ;  /* 0x4b8000002626e820 */ /* 0x000fe20000400000 */
[----:B------:R-:W0:Y:S01]  /*0b60*/  MUFU.RCP R3, R35 ;  /* 0x0000002300037308 */ /* 0x000e220000001000 */
[----:B------:R-:W-:-:S07]  /*0b70*/  FSEL R37, R36, 1, P5 ;  /* 0x3f80000024257808 */ /* 0x000fce0002800000 */
[----:B------:R-:W1:Y:S01]  /*0b80*/  MUFU.RCP R38, R38 ;  /* 0x0000002600267308 */ /* 0x000e620000001000 */
[----:B------:R-:W-:Y:S01]  /*0b90*/  CS2R R18, SRZ ;  /* 0x0000000000127805 */ /* 0x000fe2000001ff00 */
[----:B------:R-:W-:Y:S01]  /*0ba0*/  @!P4 FMUL R2, R2, 16777216 ;  /* 0x4b8000000202c820 */ /* 0x000fe20000400000 */
[----:B------:R-:W-:-:S03]  /*0bb0*/  @!P6 FMUL R37, R37, 16777216 ;  /* 0x4b8000002525e820 */ /* 0x000fc60000400000 */
[----:B0-----:R-:W-:Y:S01]  /*0bc0*/  FMUL R3, R3, R2 ;  /* 0x0000000203037220 */ /* 0x001fe20000400000 */
[----:B------:R0:W5:Y:S01]  /*0bd0*/  @P2 LDG.E.EL.64 R18, desc[UR4][R44.64+-0x700] ;  /* 0xfff900042c122981 */ /* 0x000162000c2e1b00 */
[----:B-1----:R-:W-:Y:S02]  /*0be0*/  FMUL R2, R38, R37 ;  /* 0x0000002526027220 */ /* 0x002fe40000400000 */
[----:B------:R-:W1:Y:S08]  /*0bf0*/  LDC.64 R36, c[0x0][0x2a8] ;  /* 0x0000aa00ff247b82 */ /* 0x000e700000000a00 */
[----:B0-----:R-:W0:Y:S01]  /*0c00*/  LDC.64 R44, c[0x0][0x2a0] ;  /* 0x0000a800ff2c7b82 */ /* 0x001e220000000a00 */
[----:B------:R-:W-:Y:S01]  /*0c10*/  CS2R R34, SRZ ;  /* 0x0000000000227805 */ /* 0x000fe2000001ff00 */
[----:B-1----:R-:W-:-:S04]  /*0c20*/  IMAD.WIDE R36, R39, 0x4, R36 ;  /* 0x0000000427247825 */ /* 0x002fc800078e0224 */
[----:B0-----:R-:W-:Y:S01]  /*0c30*/  IMAD.WIDE R44, R39, 0x4, R44 ;  /* 0x00000004272c7825 */ /* 0x001fe200078e022c */
[----:B------:R-:W-:-:S04]  /*0c40*/  CS2R R38, SRZ ;  /* 0x0000000000267805 */ /* 0x000fc8000001ff00 */
[----:B------:R-:W5:Y:S04]  /*0c50*/  @P2 LDG.E.EL.64 R34, desc[UR4][R44.64+-0x700] ;  /* 0xfff900042c222981 */ /* 0x000f68000c2e1b00 */
[----:B------:R0:W5:Y:S01]  /*0c60*/  @P2 LDG.E.EL.64 R38, desc[UR4][R36.64+-0x700] ;  /* 0xfff9000424262981 */ /* 0x000162000c2e1b00 */
[----:B------:R-:W-:Y:S02]  /*0c70*/  SEL R10, R10, RZ, !P0 ;  /* 0x000000ff0a0a7207 */ /* 0x000fe40004000000 */
[----:B0-----:R-:W-:Y:S02]  /*0c80*/  SEL R36, R27, RZ, !P0 ;  /* 0x000000ff1b247207 */ /* 0x001fe40004000000 */
[----:B------:R-:W-:Y:S02]  /*0c90*/  SEL R27, R26, RZ, !P0 ;  /* 0x000000ff1a1b7207 */ /* 0x000fe40004000000 */
[----:B----4-:R-:W-:-:S03]  /*0ca0*/  SEL R26, R31, RZ, !P1 ;  /* 0x000000ff1f1a7207 */ /* 0x010fc60004800000 */
[----:B------:R-:W-:Y:S01]  /*0cb0*/  FADD R10, R10, -R27 ;  /* 0x8000001b0a0a7221 */ /* 0x000fe20000000000 */
[----:B------:R-:W-:Y:S02]  /*0cc0*/  SEL R27, R33, RZ, !P1 ;  /* 0x000000ff211b7207 */ /* 0x000fe40004800000 */
[----:B------:R-:W-:Y:S02]  /*0cd0*/  SEL R11, R11, RZ, !P0 ;  /* 0x000000ff0b0b7207 */ /* 0x000fe40004000000 */
[----:B------:R-:W-:Y:S02]  /*0ce0*/  SEL R32, R32, RZ, !P1 ;  /* 0x000000ff20207207 */ /* 0x000fe40004800000 */
[----:B------:R-:W-:Y:S01]  /*0cf0*/  SEL R33, R30, RZ, !P1 ;  /* 0x000000ff1e217207 */ /* 0x000fe20004800000 */
[----:B------:R-:W-:Y:S01]  /*0d00*/  FADD R27, R27, -R26 ;  /* 0x8000001a1b1b7221 */ /* 0x000fe20000000000 */
[----:B------:R-:W-:Y:S01]  /*0d10*/  FADD R11, R11, -R36 ;  /* 0x800000240b0b7221 */ /* 0x000fe20000000000 */
[----:B------:R-:W-:Y:S01]  /*0d20*/  FMUL R43, R43, R10 ;  /* 0x0000000a2b2b7220 */ /* 0x000fe20000400000 */
[----:B---3--:R-:W-:Y:S01]  /*0d30*/  SEL R26, R25, RZ, !P3 ;  /* 0x000000ff191a7207 */ /* 0x008fe20005800000 */
[----:B------:R-:W-:Y:S01]  /*0d40*/  FADD R10, R32, -R33 ;  /* 0x80000021200a7221 */ /* 0x000fe20000000000 */
[----:B------:R-:W-:Y:S01]  /*0d50*/  SEL R23, R23, RZ, !P3 ;  /* 0x000000ff17177207 */ /* 0x000fe20005800000 */
[----:B------:R-:W-:-:S02]  /*0d60*/  FMUL R42, R42, R11 ;  /* 0x0000000b2a2a7220 */ /* 0x000fc40000400000 */
[----:B------:R-:W-:Y:S01]  /*0d70*/  FMUL R41, R41, R10 ;  /* 0x0000000a29297220 */ /* 0x000fe20000400000 */
[----:B------:R-:W-:Y:S01]  /*0d80*/  SEL R10, R22, RZ, !P3 ;  /* 0x000000ff160a7207 */ /* 0x000fe20005800000 */
[----:B------:R-:W-:Y:S01]  /*0d90*/  FADD R11, R23, -R26 ;  /* 0x8000001a170b7221 */ /* 0x000fe20000000000 */
[----:B------:R-:W-:Y:S02]  /*0da0*/  SEL R23, R24, RZ, !P3 ;  /* 0x000000ff18177207 */ /* 0x000fe40005800000 */
[----:B------:R-:W-:Y:S02]  /*0db0*/  SEL R16, R16, RZ, P2 ;  /* 0x000000ff10107207 */ /* 0x000fe40001000000 */
[----:B------:R-:W-:Y:S01]  /*0dc0*/  SEL R17, R17, RZ, P2 ;  /* 0x000000ff11117207 */ /* 0x000fe20001000000 */
[----:B------:R-:W-:Y:S01]  /*0dd0*/  FADD R10, R10, -R23 ;  /* 0x800000170a0a7221 */ /* 0x000fe20000000000 */
[----:B------:R-:W-:Y:S01]  /*0de0*/  FMUL R4, R4, R11 ;  /* 0x0000000b04047220 */ /* 0x000fe20000400000 */
[----:B------:R-:W-:-:S02]  /*0df0*/  SEL R11, R12, RZ, !P3 ;  /* 0x000000ff0c0b7207 */ /* 0x000fc40005800000 */
[----:B------:R-:W-:Y:S01]  /*0e00*/  FMUL R10, R5, R10 ;  /* 0x0000000a050a7220 */ /* 0x000fe20000400000 */
[----:B------:R-:W-:Y:S01]  /*0e10*/  SEL R13, R13, RZ, !P3 ;  /* 0x000000ff0d0d7207 */ /* 0x000fe20005800000 */
[----:B------:R-:W-:Y:S01]  /*0e20*/  FMUL R27, R40, R27 ;  /* 0x0000001b281b7220 */ /* 0x000fe20000400000 */
[----:B------:R-:W-:Y:S02]  /*0e30*/  SEL R6, R6, RZ, !P1 ;  /* 0x000000ff06067207 */ /* 0x000fe40004800000 */
[----:B------:R-:W-:Y:S02]  /*0e40*/  SEL R8, R8, RZ, !P0 ;  /* 0x000000ff08087207 */ /* 0x000fe40004000000 */
[----:B------:R-:W-:Y:S02]  /*0e50*/  SEL R31, R28, RZ, !P0 ;  /* 0x000000ff1c1f7207 */ /* 0x000fe40004000000 */
[----:B------:R-:W-:-:S03]  /*0e60*/  SEL R9, R9, RZ, !P0 ;  /* 0x000000ff09097207 */ /* 0x000fc60004000000 */
[----:B------:R-:W-:Y:S01]  /*0e70*/  FFMA R8, R8, R43, R31 ;  /* 0x0000002b08087223 */ /* 0x000fe2000000001f */
[----:B--2---:R-:W-:Y:S02]  /*0e80*/  SEL R12, R15, RZ, !P3 ;  /* 0x000000ff0f0c7207 */ /* 0x004fe40005800000 */
[----:B------:R-:W-:-:S03]  /*0e90*/  SEL R14, R14, RZ, !P3 ;  /* 0x000000ff0e0e7207 */ /* 0x000fc60005800000 */
[----:B------:R-:W-:Y:S02]  /*0ea0*/  FFMA R4, R13, R4, R12 ;  /* 0x000000040d047223 */ /* 0x000fe4000000000c */
[----:B------:R-:W-:-:S05]  /*0eb0*/  FFMA R10, R11, R10, R14 ;  /* 0x0000000a0b0a7223 */ /* 0x000fca000000000e */
[----:B------:R-:W-:-:S04]  /*0ec0*/  FSETP.GEU.AND P4, PT, R10, RZ, PT ;  /* 0x000000ff0a00720b */ /* 0x000fc80003f8e000 */
[----:B------:R-:W-:Y:S02]  /*0ed0*/  FSEL R10, R10, RZ, P4 ;  /* 0x000000ff0a0a7208 */ /* 0x000fe40002000000 */
[----:B-----5:R-:W-:Y:S02]  /*0ee0*/  SEL R25, R18, RZ, P2 ;  /* 0x000000ff12197207 */ /* 0x020fe40001000000 */
[----:B------:R-:W-:-:S03]  /*0ef0*/  SEL R22, R19, RZ, P2 ;  /* 0x000000ff13167207 */ /* 0x000fc60001000000 */
[----:B------:R-:W-:Y:S02]  /*0f00*/  FADD R16, R16, -R25 ;  /* 0x8000001910107221 */ /* 0x000fe40000000000 */
[----:B------:R-:W-:Y:S02]  /*0f10*/  FADD R5, R17, -R22 ;  /* 0x8000001611057221 */ /* 0x000fe40000000000 */
[----:B------:R-:W-:Y:S02]  /*0f20*/  FMUL R3, R3, R16 ;  /* 0x0000001003037220 */ /* 0x000fe40000400000 */
[----:B------:R-:W-:Y:S01]  /*0f30*/  FMUL R2, R2, R5 ;  /* 0x0000000502027220 */ /* 0x000fe20000400000 */
[----:B------:R-:W-:Y:S02]  /*0f40*/  SEL R18, R7, RZ, !P1 ;  /* 0x000000ff07127207 */ /* 0x000fe40004800000 */
[----:B------:R-:W-:Y:S02]  /*0f50*/  SEL R7, R21, RZ, !P1 ;  /* 0x000000ff15077207 */ /* 0x000fe40004800000 */
[----:B------:R-:W-:-:S03]  /*0f60*/  SEL R5, R20, RZ, !P1 ;  /* 0x000000ff14057207 */ /* 0x000fc60004800000 */
[----:B------:R-:W-:Y:S02]  /*0f70*/  FFMA R7, R18, R27, R7 ;  /* 0x0000001b12077223 */ /* 0x000fe40000000007 */
[----:B------:R-:W-:Y:S01]  /*0f80*/  FFMA R41, R6, R41, R5 ;  /* 0x0000002906297223 */ /* 0x000fe20000000005 */
[----:B------:R-:W-:Y:S02]  /*0f90*/  SEL R15, R34, RZ, P2 ;  /* 0x000000ff220f7207 */ /* 0x000fe40001000000 */
[----:B------:R-:W-:Y:S02]  /*0fa0*/  SEL R38, R38, RZ, P2 ;  /* 0x000000ff26267207 */ /* 0x000fe40001000000 */
[----:B------:R-:W-:Y:S02]  /*0fb0*/  SEL R16, R35, RZ, P2 ;  /* 0x000000ff23107207 */ /* 0x000fe40001000000 */
[----:B------:R-:W-:Y:S01]  /*0fc0*/  SEL R39, R39, RZ, P2 ;  /* 0x000000ff27277207 */ /* 0x000fe20001000000 */
[----:B------:R-:W-:-:S04]  /*0fd0*/  FFMA R38, R15, R3, R38 ;  /* 0x000000030f267223 */ /* 0x000fc80000000026 */
[----:B------:R-:W-:Y:S01]  /*0fe0*/  FFMA R39, R16, R2, R39 ;  /* 0x0000000210277223 */ /* 0x000fe20000000027 */
[C---:B------:R-:W-:Y:S01]  /*0ff0*/  FSETP.GEU.AND P6, PT, R38.reuse, RZ, PT ;  /* 0x000000ff2600720b */ /* 0x040fe20003fce000 */
[----:B------:R-:W0:Y:S03]  /*1000*/  LDC.64 R2, c[0x0][0x2b0] ;  /* 0x0000ac00ff027b82 */ /* 0x000e260000000a00 */
[----:B------:R-:W-:Y:S02]  /*1010*/  FSEL R38, R38, RZ, P6 ;  /* 0x000000ff26267208 */ /* 0x000fe40003000000 */
[C---:B------:R-:W-:Y:S02]  /*1020*/  FSETP.GEU.AND P6, PT, R4.reuse, RZ, PT ;  /* 0x000000ff0400720b */ /* 0x040fe40003fce000 */
[----:B------:R-:W-:Y:S02]  /*1030*/  FSETP.GEU.AND P5, PT, R39, RZ, PT ;  /* 0x000000ff2700720b */ /* 0x000fe40003fae000 */
[----:B------:R-:W-:-:S02]  /*1040*/  FSEL R11, R4, RZ, P6 ;  /* 0x000000ff040b7208 */ /* 0x000fc40003000000 */
[----:B------:R-:W-:Y:S02]  /*1050*/  FSEL R39, R39, RZ, P5 ;  /* 0x000000ff27277208 */ /* 0x000fe40002800000 */
[----:B------:R-:W-:Y:S02]  /*1060*/  SEL R4, R29, RZ, !P0 ;  /* 0x000000ff1d047207 */ /* 0x000fe40004000000 */
[----:B------:R-:W-:Y:S02]  /*1070*/  @P3 FSEL R10, R38, RZ, P2 ;  /* 0x000000ff260a3208 */ /* 0x000fe40001000000 */
[----:B------:R-:W-:Y:S01]  /*1080*/  @P3 FSEL R11, R39, RZ, P2 ;  /* 0x000000ff270b3208 */ /* 0x000fe20001000000 */
[----:B------:R-:W-:Y:S01]  /*1090*/  FFMA R42, R9, R42, R4 ;  /* 0x0000002a092a7223 */ /* 0x000fe20000000004 */
[----:B------:R-:W-:Y:S02]  /*10a0*/  FSETP.GEU.AND P2, PT, R41, RZ, PT ;  /* 0x000000ff2900720b */ /* 0x000fe40003f4e000 */
[----:B------:R-:W-:-:S02]  /*10b0*/  FSETP.GEU.AND P3, PT, R7, RZ, PT ;  /* 0x000000ff0700720b */ /* 0x000fc40003f6e000 */
[----:B------:R-:W-:Y:S02]  /*10c0*/  @!P1 FSEL R10, R41, RZ, P2 ;  /* 0x000000ff290a9208 */ /* 0x000fe40001000000 */
[----:B------:R-:W-:Y:S02]  /*10d0*/  @!P1 FSEL R11, R7, RZ, P3 ;  /* 0x000000ff070b9208 */ /* 0x000fe40001800000 */
[----:B------:R-:W-:Y:S02]  /*10e0*/  FSETP.GEU.AND P1, PT, R8, RZ, PT ;  /* 0x000000ff0800720b */ /* 0x000fe40003f2e000 */
[----:B------:R-:W-:Y:S01]  /*10f0*/  FSETP.GEU.AND P2, PT, R42, RZ, PT ;  /* 0x000000ff2a00720b */ /* 0x000fe20003f4e000 */
[----:B0-----:R-:W-:Y:S01]  /*1100*/  IMAD.WIDE R2, R0, 0x4, R2 ;  /* 0x0000000400027825 */ /* 0x001fe200078e0202 */
[----:B------:R-:W-:Y:S02]  /*1110*/  @!P0 FSEL R10, R8, RZ, P1 ;  /* 0x000000ff080a8208 */ /* 0x000fe40000800000 */
[----:B------:R-:W-:-:S05]  /*1120*/  @!P0 FSEL R11, R42, RZ, P2 ;  /* 0x000000ff2a0b8208 */ /* 0x000fca0001000000 */
[----:B------:R-:W-:Y:S01]  /*1130*/  STG.E.64 desc[UR4][R2.64], R10 ;  /* 0x0000000a02007986 */ /* 0x000fe2000c101b04 */
[----:B------:R-:W-:Y:S05]  /*1140*/  EXIT ;  /* 0x000000000000794d */ /* 0x000fea0003800000 */
.L_x_0:
[----:B------:R-:W-:-:S00]  /*1150*/  BRA `(.L_x_0) ;  /* 0xfffffffc00fc7947 */ /* 0x000fc0000383ffff */
[----:B------:R-:W-:-:S00]  /*1160*/  NOP ;  /* 0x0000000000007918 */ /* 0x000fc00000000000 */
        /* <DEDUP_REMOVED lines=9> */
.L_x_1:


//--------------------- .nv.global.init           --------------------------
	.section	.nv.global.init,"aw",@progbits
.nv.global.init:
	.type		_$_str,@object
	.size		_$_str,(_$_str_$_2 - _$_str)
_$_str:
        /*0000*/ 	.byte	0x5f, 0x5f, 0x43, 0x55, 0x44, 0x41, 0x5f, 0x46, 0x54, 0x5a, 0x00
	.type		_$_str_$_2,@object
	.size		_$_str_$_2,(.L_1 - _$_str_$_2)
_$_str_$_2:
        /*000b*/ 	.byte	0x5f, 0x5f, 0x43, 0x55, 0x44, 0x41, 0x5f, 0x50, 0x52, 0x45, 0x43, 0x5f, 0x53, 0x51, 0x52, 0x54
        /*001b*/ 	.byte	0x00
.L_1:


//--------------------- .nv.constant0.triton_poi_fused_cat_46 --------------------------
	.section	.nv.constant0.triton_poi_fused_cat_46,"a",@progbits
	.sectionflags	@""
	.align	4
.nv.constant0.triton_poi_fused_cat_46:
	.zero		700
